	.headerflags	@"EF_CUDA_TEXMODE_UNIFIED EF_CUDA_64BIT_ADDRESS EF_CUDA_ACCELERATORS EF_CUDA_SM90 EF_CUDA_VIRTUAL_SM(EF_CUDA_SM90)"
	.elftype	@"ET_EXEC"


//--------------------- .nv.info                  --------------------------
	.section	.nv.info,"",@"SHT_CUDA_INFO"
	.align	4


	//----- nvinfo : EIATTR_REGCOUNT
	.align		4
        /*0000*/ 	.byte	0x04, 0x2f
        /*0002*/ 	.short	(.L_1 - .L_0)
	.align		4
.L_0:
        /*0004*/ 	.word	index@(triton_poi_fused_hardtanh_backward_mul_sigmoid_16)
        /*0008*/ 	.word	0x00000012


	//----- nvinfo : EIATTR_MIN_STACK_SIZE
	.align		4
.L_1:
        /*000c*/ 	.byte	0x04, 0x12
        /*000e*/ 	.short	(.L_3 - .L_2)
	.align		4
.L_2:
        /*0010*/ 	.word	index@(triton_poi_fused_hardtanh_backward_mul_sigmoid_16)
        /*0014*/ 	.word	0x00000000


	//----- nvinfo : EIATTR_FRAME_SIZE
	.align		4
.L_3:
        /*0018*/ 	.byte	0x04, 0x11
        /*001a*/ 	.short	(.L_5 - .L_4)
	.align		4
.L_4:
        /*001c*/ 	.word	index@(triton_poi_fused_hardtanh_backward_mul_sigmoid_16)
        /*0020*/ 	.word	0x00000000


	//----- nvinfo : EIATTR_MIN_STACK_SIZE
	.align		4
.L_5:
        /*0024*/ 	.byte	0x04, 0x12
        /*0026*/ 	.short	(.L_7 - .L_6)
	.align		4
.L_6:
        /*0028*/ 	.word	index@(triton_poi_fused_hardtanh_backward_mul_sigmoid_16)
        /*002c*/ 	.word	0x00000000
.L_7:


//--------------------- .nv.info.triton_poi_fused_hardtanh_backward_mul_sigmoid_16 --------------------------
	.section	.nv.info.triton_poi_fused_hardtanh_backward_mul_sigmoid_16,"",@"SHT_CUDA_INFO"
	.sectionflags	@""
	.align	4


	//----- nvinfo : EIATTR_CUDA_API_VERSION
	.align		4
        /*0000*/ 	.byte	0x04, 0x37
        /*0002*/ 	.short	(.L_9 - .L_8)
.L_8:
        /*0004*/ 	.word	0x0000007c


	//----- nvinfo : EIATTR_KPARAM_INFO
	.align		4
.L_9:
        /*0008*/ 	.byte	0x04, 0x17
        /*000a*/ 	.short	(.L_11 - .L_10)
.L_10:
        /*000c*/ 	.word	0x00000000
        /*0010*/ 	.short	0x0003
        /*0012*/ 	.short	0x0018
        /*0014*/ 	.byte	0x00, 0xf0, 0x11, 0x00


	//----- nvinfo : EIATTR_KPARAM_INFO
	.align		4
.L_11:
        /*0018*/ 	.byte	0x04, 0x17
        /*001a*/ 	.short	(.L_13 - .L_12)
.L_12:
        /*001c*/ 	.word	0x00000000
        /*0020*/ 	.short	0x0002
        /*0022*/ 	.short	0x0010
        /*0024*/ 	.byte	0x00, 0xf4, 0x21, 0x00


	//----- nvinfo : EIATTR_KPARAM_INFO
	.align		4
.L_13:
        /*0028*/ 	.byte	0x04, 0x17
        /*002a*/ 	.short	(.L_15 - .L_14)
.L_14:
        /*002c*/ 	.word	0x00000000
        /*0030*/ 	.short	0x0001
        /*0032*/ 	.short	0x0008
        /*0034*/ 	.byte	0x00, 0xf4, 0x21, 0x00


	//----- nvinfo : EIATTR_KPARAM_INFO
	.align		4
.L_15:
        /*0038*/ 	.byte	0x04, 0x17
        /*003a*/ 	.short	(.L_17 - .L_16)
.L_16:
        /*003c*/ 	.word	0x00000000
        /*0040*/ 	.short	0x0000
        /*0042*/ 	.short	0x0000
        /*0044*/ 	.byte	0x00, 0xf4, 0x21, 0x00


	//----- nvinfo : EIATTR_SPARSE_MMA_MASK
	.align		4
.L_17:
        /*0048*/ 	.byte	0x03, 0x50
        /*004a*/ 	.short	0x0000


	//----- nvinfo : EIATTR_MAXREG_COUNT
	.align		4
        /*004c*/ 	.byte	0x03, 0x1b
        /*004e*/ 	.short	0x00ff


	//----- nvinfo : EIATTR_EXIT_INSTR_OFFSETS
	.align		4
        /*0050*/ 	.byte	0x04, 0x1c
        /*0052*/ 	.short	(.L_19 - .L_18)


	//   ....[0]....
.L_18:
        /*0054*/ 	.word	0x00000600


	//   ....[1]....
        /*0058*/ 	.word	0x00000620


	//----- nvinfo : EIATTR_REQNTID
	.align		4
.L_19:
        /*005c*/ 	.byte	0x04, 0x10
        /*005e*/ 	.short	(.L_21 - .L_20)
.L_20:
        /*0060*/ 	.word	0x00000080
        /*0064*/ 	.word	0x00000001
        /*0068*/ 	.word	0x00000001


	//----- nvinfo : EIATTR_CBANK_PARAM_SIZE
	.align		4
.L_21:
        /*006c*/ 	.byte	0x03, 0x19
        /*006e*/ 	.short	0x001c


	//----- nvinfo : EIATTR_PARAM_CBANK
	.align		4
        /*0070*/ 	.byte	0x04, 0x0a
        /*0072*/ 	.short	(.L_23 - .L_22)
	.align		4
.L_22:
        /*0074*/ 	.word	index@(.nv.constant0.triton_poi_fused_hardtanh_backward_mul_sigmoid_16)
        /*0078*/ 	.short	0x0210
        /*007a*/ 	.short	0x001c


	//----- nvinfo : EIATTR_SW_WAR
	.align		4
.L_23:
        /*007c*/ 	.byte	0x04, 0x36
        /*007e*/ 	.short	(.L_25 - .L_24)
.L_24:
        /*0080*/ 	.word	0x00000008
.L_25:


//--------------------- .nv.callgraph             --------------------------
	.section	.nv.callgraph,"",@"SHT_CUDA_CALLGRAPH"
	.align	4
	.sectionentsize	8
	.align		4
        /*0000*/ 	.word	0x00000000
	.align		4
        /*0004*/ 	.word	0xffffffff
	.align		4
        /*0008*/ 	.word	0x00000000
	.align		4
        /*000c*/ 	.word	0xfffffffe
	.align		4
        /*0010*/ 	.word	0x00000000
	.align		4
        /*0014*/ 	.word	0xfffffffd
	.align		4
        /*0018*/ 	.word	0x00000000
	.align		4
        /*001c*/ 	.word	0xfffffffc


//--------------------- .text.triton_poi_fused_hardtanh_backward_mul_sigmoid_16 --------------------------
	.section	.text.triton_poi_fused_hardtanh_backward_mul_sigmoid_16,"ax",@progbits
	.align	128
        .global         triton_poi_fused_hardtanh_backward_mul_sigmoid_16
        .type           triton_poi_fused_hardtanh_backward_mul_sigmoid_16,@function
        .size           triton_poi_fused_hardtanh_backward_mul_sigmoid_16,(.L_x_1 - triton_poi_fused_hardtanh_backward_mul_sigmoid_16)
        .other          triton_poi_fused_hardtanh_backward_mul_sigmoid_16,@"STO_CUDA_ENTRY STV_DEFAULT"
triton_poi_fused_hardtanh_backward_mul_sigmoid_16:
.text.triton_poi_fused_hardtanh_backward_mul_sigmoid_16:
[----:B------:R-:W0:Y:S02]  /*0000*/  LDC R1, c[0x0][0x28] ;  /* 0x00000a00ff017b82 */ /* 0x000e240000000800 */
[----:B------:R-:W1:Y:S01]  /*0010*/  S2R R0, SR_TID.X ;  /* 0x0000000000007919 */ /* 0x000e620000002100 */
[----:B------:R-:W-:Y:S01]  /*0020*/  HFMA2.MMA R2, -RZ, RZ, 0, 0 ;  /* 0x00000000ff027435 */ /* 0x000fe200000001ff */
[----:B------:R-:W2:Y:S01]  /*0030*/  LDC.64 R14, c[0x0][0x218] ;  /* 0x00008600ff0e7b82 */ /* 0x000ea20000000a00 */
[----:B------:R-:W-:Y:S01]  /*0040*/  CS2R R6, SRZ ;  /* 0x0000000000067805 */ /* 0x000fe2000001ff00 */
[----:B------:R-:W3:Y:S01]  /*0050*/  S2R R3, SR_CTAID.X ;  /* 0x0000000000037919 */ /* 0x000ee20000002500 */
[----:B------:R-:W-:-:S05]  /*0060*/  ULDC.64 UR4, c[0x0][0x208] ;  /* 0x0000820000047ab9 */ /* 0x000fca0000000a00 */
[----:B------:R-:W4:Y:S01]  /*0070*/  LDC.64 R12, c[0x0][0x210] ;  /* 0x00008400ff0c7b82 */ /* 0x000f220000000a00 */
[----:B------:R-:W-:Y:S02]  /*0080*/  CS2R R8, SRZ ;  /* 0x0000000000087805 */ /* 0x000fe4000001ff00 */
[----:B------:R-:W-:Y:S01]  /*0090*/  CS2R R10, SRZ ;  /* 0x00000000000a7805 */ /* 0x000fe2000001ff00 */
[----:B------:R-:W-:Y:S01]  /*00a0*/  ULDC.64 UR6, c[0x0][0x220] ;  /* 0x0000880000067ab9 */ /* 0x000fe20000000a00 */
[----:B-1----:R-:W-:-:S05]  /*00b0*/  IMAD.SHL.U32 R0, R0, 0x4, RZ ;  /* 0x0000000400007824 */ /* 0x002fca00078e00ff */
[----:B------:R-:W-:-:S05]  /*00c0*/  LOP3.LUT R0, R0, 0x1fc, RZ, 0xc0, !PT ;  /* 0x000001fc00007812 */ /* 0x000fca00078ec0ff */
[----:B---3--:R-:W-:-:S04]  /*00d0*/  IMAD R3, R3, 0x200, R0 ;  /* 0x0000020003037824 */ /* 0x008fc800078e0200 */
[C---:B------:R-:W-:Y:S01]  /*00e0*/  IMAD.HI R0, R3.reuse, -0x7047dc11, R2 ;  /* 0x8fb823ef03007827 */ /* 0x040fe200078e0202 */
[----:B------:R-:W-:-:S04]  /*00f0*/  ISETP.GE.AND P4, PT, R3, 0xe400, PT ;  /* 0x0000e4000300780c */ /* 0x000fc80003f86270 */
[----:B------:R-:W-:-:S04]  /*0100*/  SHF.R.U32.HI R5, RZ, 0x1f, R0 ;  /* 0x0000001fff057819 */ /* 0x000fc80000011600 */
[CC--:B------:R-:W-:Y:S02]  /*0110*/  LEA.HI.SX32 R2, R0.reuse, R5.reuse, 0x19 ;  /* 0x0000000500027211 */ /* 0x0c0fe400078fcaff */
[----:B------:R-:W-:-:S03]  /*0120*/  LEA.HI.SX32 R5, R0, R5, 0x13 ;  /* 0x0000000500057211 */ /* 0x000fc600078f9aff */
[----:B------:R-:W-:-:S04]  /*0130*/  IMAD R2, R2, -0xe4, R3 ;  /* 0xffffff1c02027824 */ /* 0x000fc800078e0203 */
[----:B------:R-:W-:-:S04]  /*0140*/  IMAD R5, R5, 0xe4, R2 ;  /* 0x000000e405057824 */ /* 0x000fc800078e0202 */
[----:B--2---:R-:W-:Y:S01]  /*0150*/  IMAD.WIDE R14, R5, 0x4, R14 ;  /* 0x00000004050e7825 */ /* 0x004fe200078e020e */
[----:B------:R-:W-:-:S06]  /*0160*/  CS2R R4, SRZ ;  /* 0x0000000000047805 */ /* 0x000fcc000001ff00 */
[----:B------:R1:W2:Y:S01]  /*0170*/  @!P4 LDG.E.EL.128 R4, desc[UR4][R14.64] ;  /* 0x000000040e04c981 */ /* 0x0002a2000c2e1d00 */
[----:B----4-:R-:W-:-:S05]  /*0180*/  IMAD.WIDE R12, R3, 0x4, R12 ;  /* 0x00000004030c7825 */ /* 0x010fca00078e020c */
[----:B------:R3:W4:Y:S01]  /*0190*/  @!P4 LDG.E.128 R8, desc[UR4][R12.64] ;  /* 0x000000040c08c981 */ /* 0x000722000c1e1d00 */
[----:B-1----:R-:W-:Y:S01]  /*01a0*/  MOV R15, 0x3e800000 ;  /* 0x3e800000000f7802 */ /* 0x002fe20000000f00 */
[----:B--2---:R-:W-:Y:S01]  /*01b0*/  FADD R4, RZ, -R4 ;  /* 0x80000004ff047221 */ /* 0x004fe20000000000 */
[----:B------:R-:W-:Y:S01]  /*01c0*/  FADD R5, RZ, -R5 ;  /* 0x80000005ff057221 */ /* 0x000fe20000000000 */
[----:B------:R-:W-:Y:S01]  /*01d0*/  FADD R6, RZ, -R6 ;  /* 0x80000006ff067221 */ /* 0x000fe20000000000 */
[----:B------:R-:W-:Y:S01]  /*01e0*/  FADD R7, RZ, -R7 ;  /* 0x80000007ff077221 */ /* 0x000fe20000000000 */
[----:B------:R-:W-:Y:S01]  /*01f0*/  FMUL R4, R4, 1.4426950216293334961 ;  /* 0x3fb8aa3b04047820 */ /* 0x000fe20000400000 */
[----:B------:R-:W-:Y:S01]  /*0200*/  FMUL R5, R5, 1.4426950216293334961 ;  /* 0x3fb8aa3b05057820 */ /* 0x000fe20000400000 */
[----:B------:R-:W-:Y:S01]  /*0210*/  FMUL R6, R6, 1.4426950216293334961 ;  /* 0x3fb8aa3b06067820 */ /* 0x000fe20000400000 */
[----:B------:R-:W-:Y:S02]  /*0220*/  FMUL R14, R7, 1.4426950216293334961 ;  /* 0x3fb8aa3b070e7820 */ /* 0x000fe40000400000 */
[----:B------:R-:W-:-:S02]  /*0230*/  FSETP.GEU.AND P0, PT, R4, -126, PT ;  /* 0xc2fc00000400780b */ /* 0x000fc40003f0e000 */
[----:B------:R-:W-:Y:S02]  /*0240*/  FSETP.GEU.AND P3, PT, R5, -126, PT ;  /* 0xc2fc00000500780b */ /* 0x000fe40003f6e000 */
[----:B------:R-:W-:Y:S02]  /*0250*/  FSETP.GEU.AND P1, PT, R6, -126, PT ;  /* 0xc2fc00000600780b */ /* 0x000fe40003f2e000 */
[----:B------:R-:W-:-:S07]  /*0260*/  FSETP.GEU.AND P2, PT, R14, -126, PT ;  /* 0xc2fc00000e00780b */ /* 0x000fce0003f4e000 */
[----:B------:R-:W-:Y:S02]  /*0270*/  @!P0 FMUL R4, R4, 0.5 ;  /* 0x3f00000004048820 */ /* 0x000fe40000400000 */
[----:B------:R-:W-:Y:S02]  /*0280*/  @!P3 FMUL R5, R5, 0.5 ;  /* 0x3f0000000505b820 */ /* 0x000fe40000400000 */
[----:B------:R-:W1:Y:S01]  /*0290*/  MUFU.EX2 R0, R4 ;  /* 0x0000000400007308 */ /* 0x000e620000000800 */
[----:B------:R-:W-:Y:S01]  /*02a0*/  @!P1 FMUL R6, R6, 0.5 ;  /* 0x3f00000006069820 */ /* 0x000fe20000400000 */
[----:B------:R-:W-:-:S06]  /*02b0*/  @!P2 FMUL R14, R14, 0.5 ;  /* 0x3f0000000e0ea820 */ /* 0x000fcc0000400000 */
[----:B------:R-:W2:Y:S01]  /*02c0*/  MUFU.EX2 R2, R5 ;  /* 0x0000000500027308 */ /* 0x000ea20000000800 */
[----:B-1----:R-:W-:-:S07]  /*02d0*/  @!P0 FMUL R0, R0, R0 ;  /* 0x0000000000008220 */ /* 0x002fce0000400000 */
[----:B------:R-:W1:Y:S01]  /*02e0*/  MUFU.EX2 R7, R6 ;  /* 0x0000000600077308 */ /* 0x000e620000000800 */
[----:B------:R-:W-:Y:S01]  /*02f0*/  FADD R0, R0, 1 ;  /* 0x3f80000000007421 */ /* 0x000fe20000000000 */
[----:B--2---:R-:W-:-:S06]  /*0300*/  @!P3 FMUL R2, R2, R2 ;  /* 0x000000020202b220 */ /* 0x004fcc0000400000 */
[----:B---3--:R-:W2:Y:S01]  /*0310*/  MUFU.EX2 R12, R14 ;  /* 0x0000000e000c7308 */ /* 0x008ea20000000800 */
[----:B------:R-:W-:Y:S01]  /*0320*/  FSETP.GT.AND P0, PT, R0, 8.50705917302346158658e+37, PT ;  /* 0x7e8000000000780b */ /* 0x000fe20003f04000 */
[----:B------:R-:W-:-:S03]  /*0330*/  FADD R2, R2, 1 ;  /* 0x3f80000002027421 */ /* 0x000fc60000000000 */
[----:B------:R-:W-:Y:S01]  /*0340*/  FSEL R5, R15, 1, P0 ;  /* 0x3f8000000f057808 */ /* 0x000fe20000000000 */
[----:B-1----:R-:W-:Y:S01]  /*0350*/  @!P1 FMUL R7, R7, R7 ;  /* 0x0000000707079220 */ /* 0x002fe20000400000 */
[----:B------:R-:W-:-:S03]  /*0360*/  FSETP.GT.AND P1, PT, R2, 8.50705917302346158658e+37, PT ;  /* 0x7e8000000200780b */ /* 0x000fc60003f24000 */
[----:B------:R-:W-:Y:S01]  /*0370*/  FADD R7, R7, 1 ;  /* 0x3f80000007077421 */ /* 0x000fe20000000000 */
[----:B------:R-:W-:-:S03]  /*0380*/  FSEL R13, R15, 1, P1 ;  /* 0x3f8000000f0d7808 */ /* 0x000fc60000800000 */
[----:B------:R-:W-:Y:S01]  /*0390*/  @P0 FMUL R0, R0, 0.25 ;  /* 0x3e80000000000820 */ /* 0x000fe20000400000 */
[----:B--2---:R-:W-:Y:S01]  /*03a0*/  @!P2 FMUL R12, R12, R12 ;  /* 0x0000000c0c0ca220 */ /* 0x004fe20000400000 */
[----:B------:R-:W-:-:S03]  /*03b0*/  FSETP.GT.AND P2, PT, R7, 8.50705917302346158658e+37, PT ;  /* 0x7e8000000700780b */ /* 0x000fc60003f44000 */
[----:B------:R-:W-:Y:S01]  /*03c0*/  FADD R12, R12, 1 ;  /* 0x3f8000000c0c7421 */ /* 0x000fe20000000000 */
[----:B------:R-:W1:Y:S01]  /*03d0*/  MUFU.RCP R0, R0 ;  /* 0x0000000000007308 */ /* 0x000e620000001000 */
[----:B------:R-:W-:Y:S01]  /*03e0*/  @P1 FMUL R2, R2, 0.25 ;  /* 0x3e80000002021820 */ /* 0x000fe20000400000 */
[----:B------:R-:W-:Y:S02]  /*03f0*/  FSEL R6, R15, 1, P2 ;  /* 0x3f8000000f067808 */ /* 0x000fe40001000000 */
[----:B------:R-:W-:-:S04]  /*0400*/  FSETP.GT.AND P3, PT, R12, 8.50705917302346158658e+37, PT ;  /* 0x7e8000000c00780b */ /* 0x000fc80003f64000 */
[----:B------:R-:W2:Y:S01]  /*0410*/  MUFU.RCP R2, R2 ;  /* 0x0000000200027308 */ /* 0x000ea20000001000 */
[----:B------:R-:W-:Y:S01]  /*0420*/  @P2 FMUL R7, R7, 0.25 ;  /* 0x3e80000007072820 */ /* 0x000fe20000400000 */
[----:B------:R-:W-:Y:S01]  /*0430*/  FSEL R15, R15, 1, P3 ;  /* 0x3f8000000f0f7808 */ /* 0x000fe20001800000 */
[----:B-1----:R-:W-:-:S05]  /*0440*/  FMUL R5, R0, R5 ;  /* 0x0000000500057220 */ /* 0x002fca0000400000 */
[----:B------:R-:W1:Y:S01]  /*0450*/  MUFU.RCP R7, R7 ;  /* 0x0000000700077308 */ /* 0x000e620000001000 */
[----:B------:R-:W-:Y:S01]  /*0460*/  @P3 FMUL R12, R12, 0.25 ;  /* 0x3e8000000c0c3820 */ /* 0x000fe20000400000 */
[----:B----4-:R-:W-:Y:S01]  /*0470*/  FMUL R5, R5, R8 ;  /* 0x0000000805057220 */ /* 0x010fe20000400000 */
[----:B--2---:R-:W-:-:S05]  /*0480*/  FMUL R4, R2, R13 ;  /* 0x0000000d02047220 */ /* 0x004fca0000400000 */
[----:B------:R-:W2:Y:S01]  /*0490*/  MUFU.RCP R12, R12 ;  /* 0x0000000c000c7308 */ /* 0x000ea20000001000 */
[----:B------:R-:W-:Y:S01]  /*04a0*/  FSETP.GE.AND P3, PT, R5, 6, PT ;  /* 0x40c000000500780b */ /* 0x000fe20003f66000 */
[----:B------:R-:W-:-:S03]  /*04b0*/  FMUL R4, R4, R9 ;  /* 0x0000000904047220 */ /* 0x000fc60000400000 */
[----:B------:R-:W-:Y:S01]  /*04c0*/  FSETP.LE.OR P3, PT, R5, RZ, P3 ;  /* 0x000000ff0500720b */ /* 0x000fe20001f63400 */
[----:B-1----:R-:W-:Y:S01]  /*04d0*/  FMUL R13, R7, R6 ;  /* 0x00000006070d7220 */ /* 0x002fe20000400000 */
[C---:B------:R-:W-:Y:S02]  /*04e0*/  FSETP.GE.AND P2, PT, R4.reuse, 6, PT ;  /* 0x40c000000400780b */ /* 0x040fe40003f46000 */
[----:B------:R-:W-:Y:S01]  /*04f0*/  SEL R7, RZ, 0x1, !P3 ;  /* 0x00000001ff077807 */ /* 0x000fe20005800000 */
[----:B------:R-:W-:Y:S01]  /*0500*/  FMUL R10, R13, R10 ;  /* 0x0000000a0d0a7220 */ /* 0x000fe20000400000 */
[----:B------:R-:W-:Y:S01]  /*0510*/  FSETP.LE.OR P2, PT, R4, RZ, P2 ;  /* 0x000000ff0400720b */ /* 0x000fe20001743400 */
[----:B--2---:R-:W-:-:S03]  /*0520*/  FMUL R0, R12, R15 ;  /* 0x0000000f0c007220 */ /* 0x004fc60000400000 */
[----:B------:R-:W-:Y:S02]  /*0530*/  FSETP.GE.AND P0, PT, R10, 6, PT ;  /* 0x40c000000a00780b */ /* 0x000fe40003f06000 */
[----:B------:R-:W-:Y:S01]  /*0540*/  SEL R2, RZ, 0x1, !P2 ;  /* 0x00000001ff027807 */ /* 0x000fe20005000000 */
[----:B------:R-:W-:Y:S01]  /*0550*/  FMUL R0, R0, R11 ;  /* 0x0000000b00007220 */ /* 0x000fe20000400000 */
[----:B------:R-:W-:Y:S02]  /*0560*/  FSETP.LE.OR P0, PT, R10, RZ, P0 ;  /* 0x000000ff0a00720b */ /* 0x000fe40000703400 */
[----:B------:R-:W-:Y:S02]  /*0570*/  PRMT R7, R7, 0x3340, R2 ;  /* 0x0000334007077816 */ /* 0x000fe40000000002 */
[----:B------:R-:W-:Y:S02]  /*0580*/  FSETP.GE.AND P1, PT, R0, 6, PT ;  /* 0x40c000000000780b */ /* 0x000fe40003f26000 */
[----:B------:R-:W-:-:S02]  /*0590*/  SEL R5, RZ, 0x1, !P0 ;  /* 0x00000001ff057807 */ /* 0x000fc40004000000 */
[----:B------:R-:W-:Y:S02]  /*05a0*/  FSETP.LE.OR P1, PT, R0, RZ, P1 ;  /* 0x000000ff0000720b */ /* 0x000fe40000f23400 */
[----:B------:R-:W-:Y:S02]  /*05b0*/  IADD3 R2, P0, R3, UR6, RZ ;  /* 0x0000000603027c10 */ /* 0x000fe4000ff1e0ff */
[----:B------:R-:W-:Y:S02]  /*05c0*/  SEL R0, RZ, 0x1, !P1 ;  /* 0x00000001ff007807 */ /* 0x000fe40004800000 */
[----:B------:R-:W-:Y:S02]  /*05d0*/  LEA.HI.X.SX32 R3, R3, UR7, 0x1, P0 ;  /* 0x0000000703037c11 */ /* 0x000fe400080f0eff */
[----:B------:R-:W-:-:S04]  /*05e0*/  PRMT R0, R5, 0x3340, R0 ;  /* 0x0000334005007816 */ /* 0x000fc80000000000 */
[----:B------:R-:W-:Y:S01]  /*05f0*/  PRMT R7, R7, 0x5410, R0 ;  /* 0x0000541007077816 */ /* 0x000fe20000000000 */
[----:B------:R-:W-:Y:S06]  /*0600*/  @P4 EXIT ;  /* 0x000000000000494d */ /* 0x000fec0003800000 */
[----:B------:R-:W-:Y:S01]  /*0610*/  STG.E desc[UR4][R2.64], R7 ;  /* 0x0000000702007986 */ /* 0x000fe2000c101904 */
[----:B------:R-:W-:Y:S05]  /*0620*/  EXIT ;  /* 0x000000000000794d */ /* 0x000fea0003800000 */
.L_x_0:
[----:B------:R-:W-:-:S00]  /*0630*/  BRA `(.L_x_0) ;  /* 0xfffffffc00fc7947 */ /* 0x000fc0000383ffff */
[----:B------:R-:W-:-:S00]  /*0640*/  NOP ;  /* 0x0000000000007918 */ /* 0x000fc00000000000 */
        /* <DEDUP_REMOVED lines=11> */
.L_x_1:


//--------------------- .nv.constant0.triton_poi_fused_hardtanh_backward_mul_sigmoid_16 --------------------------
	.section	.nv.constant0.triton_poi_fused_hardtanh_backward_mul_sigmoid_16,"a",@progbits
	.sectionflags	@""
	.align	4
.nv.constant0.triton_poi_fused_hardtanh_backward_mul_sigmoid_16:
	.zero		556
